//
// Generated by NVIDIA NVVM Compiler
//
// Compiler Build ID: CL-36424714
// Cuda compilation tools, release 13.0, V13.0.88
// Based on NVVM 20.0.0
//

.version 9.0
.target sm_100
.address_size 64

	// .globl	_Z11stdeviationPiPffi

.visible .entry _Z11stdeviationPiPffi(
	.param .u64 .ptr .align 1 _Z11stdeviationPiPffi_param_0,
	.param .u64 .ptr .align 1 _Z11stdeviationPiPffi_param_1,
	.param .f32 _Z11stdeviationPiPffi_param_2,
	.param .u32 _Z11stdeviationPiPffi_param_3
)
{
	.reg .pred 	%p<6>;
	.reg .b32 	%r<25>;
	.reg .b32 	%f<30>;
	.reg .b64 	%rd<16>;

	ld.param.u64 	%rd9, [_Z11stdeviationPiPffi_param_0];
	ld.param.u64 	%rd10, [_Z11stdeviationPiPffi_param_1];
	ld.param.f32 	%f7, [_Z11stdeviationPiPffi_param_2];
	ld.param.u32 	%r12, [_Z11stdeviationPiPffi_param_3];
	cvta.to.global.u64 	%rd1, %rd9;
	cvta.to.global.u64 	%rd2, %rd10;
	mov.u32 	%r1, %ctaid.x;
	mov.b32 	%r13, 0;
	st.global.u32 	[%rd2], %r13;
	setp.ge.s32 	%p1, %r1, %r12;
	mov.f32 	%f29, 0f00000000;
	@%p1 bra 	$L__BB0_7;
	sub.s32 	%r14, %r12, %r1;
	and.b32  	%r2, %r14, 3;
	setp.eq.s32 	%p2, %r2, 0;
	mov.f32 	%f29, 0f00000000;
	mov.u32 	%r23, %r1;
	@%p2 bra 	$L__BB0_4;
	mul.wide.u32 	%rd11, %r1, 4;
	add.s64 	%rd14, %rd1, %rd11;
	neg.s32 	%r21, %r2;
	mov.f32 	%f29, 0f00000000;
	mov.u32 	%r23, %r1;
$L__BB0_3:
	.pragma "nounroll";
	ld.global.u32 	%r15, [%rd14];
	cvt.rn.f32.s32 	%f11, %r15;
	sub.f32 	%f12, %f11, %f7;
	fma.rn.f32 	%f29, %f12, %f12, %f29;
	st.global.f32 	[%rd2], %f29;
	add.s32 	%r23, %r23, 1;
	add.s64 	%rd14, %rd14, 4;
	add.s32 	%r21, %r21, 1;
	setp.ne.s32 	%p3, %r21, 0;
	@%p3 bra 	$L__BB0_3;
$L__BB0_4:
	sub.s32 	%r16, %r1, %r12;
	setp.gt.u32 	%p4, %r16, -4;
	@%p4 bra 	$L__BB0_7;
	sub.s32 	%r24, %r23, %r12;
	mul.wide.u32 	%rd12, %r23, 4;
	add.s64 	%rd13, %rd12, %rd1;
	add.s64 	%rd15, %rd13, 8;
$L__BB0_6:
	ld.global.u32 	%r17, [%rd15+-8];
	cvt.rn.f32.s32 	%f13, %r17;
	sub.f32 	%f14, %f13, %f7;
	fma.rn.f32 	%f15, %f14, %f14, %f29;
	st.global.f32 	[%rd2], %f15;
	ld.global.u32 	%r18, [%rd15+-4];
	cvt.rn.f32.s32 	%f16, %r18;
	sub.f32 	%f17, %f16, %f7;
	fma.rn.f32 	%f18, %f17, %f17, %f15;
	st.global.f32 	[%rd2], %f18;
	ld.global.u32 	%r19, [%rd15];
	cvt.rn.f32.s32 	%f19, %r19;
	sub.f32 	%f20, %f19, %f7;
	fma.rn.f32 	%f21, %f20, %f20, %f18;
	st.global.f32 	[%rd2], %f21;
	ld.global.u32 	%r20, [%rd15+4];
	cvt.rn.f32.s32 	%f22, %r20;
	sub.f32 	%f23, %f22, %f7;
	fma.rn.f32 	%f29, %f23, %f23, %f21;
	st.global.f32 	[%rd2], %f29;
	add.s32 	%r24, %r24, 4;
	add.s64 	%rd15, %rd15, 16;
	setp.ne.s32 	%p5, %r24, 0;
	@%p5 bra 	$L__BB0_6;
$L__BB0_7:
	cvt.rn.f32.s32 	%f24, %r12;
	div.rn.f32 	%f25, %f29, %f24;
	st.global.f32 	[%rd2], %f25;
	ret;

}


// ===== COMPILED SASS (sm_100) =====

	.target	sm_100

	.elftype	@"ET_EXEC"


//--------------------- .note.nv.tkinfo           --------------------------
	.section	.note.nv.tkinfo,"",@"SHT_NOTE"
	.sectionflags	@"SHF_NOTE_NV_TKINFO"
	.tkinfo
        /*0018*/ 	.word	0x00000002
        /*0030*/ 	.string	""
        /*0030*/ 	.string	"ptxas"
        /*0030*/ 	.string	"Cuda compilation tools, release 13.0, V13.0.88"
        /*0030*/ 	.string	"Build cuda_13.0.r13.0/compiler.36424714_0"
        /*0030*/ 	.string	"-arch sm_100 -m 64 "



//--------------------- .note.nv.cuinfo           --------------------------
	.section	.note.nv.cuinfo,"",@"SHT_NOTE"
	.sectionflags	@"SHF_NOTE_NV_CUINFO"
        /*0018*/ 	.short	0x0002
        /*001a*/ 	.short	0x0064
        /*001c*/ 	.short	0x0082
	.zero		2


//--------------------- .nv.info                  --------------------------
	.section	.nv.info,"",@"SHT_CUDA_INFO"
	.align	4


	//----- nvinfo : EIATTR_REGCOUNT
	.align		4
        /*0000*/ 	.byte	0x04, 0x2f
        /*0002*/ 	.short	(.L_1 - .L_0)
	.align		4
.L_0:
        /*0004*/ 	.word	index@(_Z11stdeviationPiPffi)
        /*0008*/ 	.word	0x00000010


	//----- nvinfo : EIATTR_FRAME_SIZE
	.align		4
.L_1:
        /*000c*/ 	.byte	0x04, 0x11
        /*000e*/ 	.short	(.L_3 - .L_2)
	.align		4
.L_2:
        /*0010*/ 	.word	index@($__internal_0_$__cuda_sm3x_div_rn_noftz_f32_slowpath)
        /*0014*/ 	.word	0x00000000


	//----- nvinfo : EIATTR_FRAME_SIZE
	.align		4
.L_3:
        /*0018*/ 	.byte	0x04, 0x11
        /*001a*/ 	.short	(.L_5 - .L_4)
	.align		4
.L_4:
        /*001c*/ 	.word	index@(_Z11stdeviationPiPffi)
        /*0020*/ 	.word	0x00000000


	//----- nvinfo : EIATTR_MIN_STACK_SIZE
	.align		4
.L_5:
        /*0024*/ 	.byte	0x04, 0x12
        /*0026*/ 	.short	(.L_7 - .L_6)
	.align		4
.L_6:
        /*0028*/ 	.word	index@(_Z11stdeviationPiPffi)
        /*002c*/ 	.word	0x00000000
.L_7:


//--------------------- .nv.compat                --------------------------
	.section	.nv.compat,"",@"SHT_CUDA_COMPAT_INFO"
	.align	4
        /*0000*/ 	.byte	0x02, 0x09, 0x00, 0x00, 0x02, 0x02, 0x01, 0x00, 0x02, 0x05, 0x05, 0x00, 0x03, 0x07, 0x01, 0x01
        /*0010*/ 	.byte	0x02, 0x03, 0x00, 0x00, 0x02, 0x06, 0x01, 0x00, 0x04, 0x0b, 0x08, 0x00, 0x01, 0x00, 0x00, 0x00
        /*0020*/ 	.byte	0x00, 0x00, 0x00, 0x00


//--------------------- .nv.info._Z11stdeviationPiPffi --------------------------
	.section	.nv.info._Z11stdeviationPiPffi,"",@"SHT_CUDA_INFO"
	.sectionflags	@""
	.align	4


	//----- nvinfo : EIATTR_CUDA_API_VERSION
	.align		4
        /*0000*/ 	.byte	0x04, 0x37
        /*0002*/ 	.short	(.L_9 - .L_8)
.L_8:
        /*0004*/ 	.word	0x00000082


	//----- nvinfo : EIATTR_KPARAM_INFO
	.align		4
.L_9:
        /*0008*/ 	.byte	0x04, 0x17
        /*000a*/ 	.short	(.L_11 - .L_10)
.L_10:
        /*000c*/ 	.word	0x00000000
        /*0010*/ 	.short	0x0003
        /*0012*/ 	.short	0x0014
        /*0014*/ 	.byte	0x00, 0xf0, 0x11, 0x00


	//----- nvinfo : EIATTR_KPARAM_INFO
	.align		4
.L_11:
        /*0018*/ 	.byte	0x04, 0x17
        /*001a*/ 	.short	(.L_13 - .L_12)
.L_12:
        /*001c*/ 	.word	0x00000000
        /*0020*/ 	.short	0x0002
        /*0022*/ 	.short	0x0010
        /*0024*/ 	.byte	0x00, 0xf0, 0x11, 0x00


	//----- nvinfo : EIATTR_KPARAM_INFO
	.align		4
.L_13:
        /*0028*/ 	.byte	0x04, 0x17
        /*002a*/ 	.short	(.L_15 - .L_14)
.L_14:
        /*002c*/ 	.word	0x00000000
        /*0030*/ 	.short	0x0001
        /*0032*/ 	.short	0x0008
        /*0034*/ 	.byte	0x00, 0xf5, 0x21, 0x00


	//----- nvinfo : EIATTR_KPARAM_INFO
	.align		4
.L_15:
        /*0038*/ 	.byte	0x04, 0x17
        /*003a*/ 	.short	(.L_17 - .L_16)
.L_16:
        /*003c*/ 	.word	0x00000000
        /*0040*/ 	.short	0x0000
        /*0042*/ 	.short	0x0000
        /*0044*/ 	.byte	0x00, 0xf5, 0x21, 0x00


	//----- nvinfo : EIATTR_SPARSE_MMA_MASK
	.align		4
.L_17:
        /*0048*/ 	.byte	0x03, 0x50
        /*004a*/ 	.short	0x0000


	//----- nvinfo : EIATTR_MAXREG_COUNT
	.align		4
        /*004c*/ 	.byte	0x03, 0x1b
        /*004e*/ 	.short	0x00ff


	//----- nvinfo : EIATTR_MERCURY_ISA_VERSION
	.align		4
        /*0050*/ 	.byte	0x03, 0x5f
        /*0052*/ 	.short	0x0101


	//----- nvinfo : EIATTR_VRC_CTA_INIT_COUNT
	.align		4
        /*0054*/ 	.byte	0x02, 0x4a
	.zero		1
	.zero		1


	//----- nvinfo : EIATTR_EXIT_INSTR_OFFSETS
	.align		4
        /*0058*/ 	.byte	0x04, 0x1c
        /*005a*/ 	.short	(.L_19 - .L_18)


	//   ....[0]....
.L_18:
        /*005c*/ 	.word	0x00000e00


	//----- nvinfo : EIATTR_CRS_STACK_SIZE
	.align		4
.L_19:
        /*0060*/ 	.byte	0x04, 0x1e
        /*0062*/ 	.short	(.L_21 - .L_20)
.L_20:
        /*0064*/ 	.word	0x00000000


	//----- nvinfo : EIATTR_CBANK_PARAM_SIZE
	.align		4
.L_21:
        /*0068*/ 	.byte	0x03, 0x19
        /*006a*/ 	.short	0x0018


	//----- nvinfo : EIATTR_PARAM_CBANK
	.align		4
        /*006c*/ 	.byte	0x04, 0x0a
        /*006e*/ 	.short	(.L_23 - .L_22)
	.align		4
.L_22:
        /*0070*/ 	.word	index@(.nv.constant0._Z11stdeviationPiPffi)
        /*0074*/ 	.short	0x0380
        /*0076*/ 	.short	0x0018


	//----- nvinfo : EIATTR_SW_WAR
	.align		4
.L_23:
        /*0078*/ 	.byte	0x04, 0x36
        /*007a*/ 	.short	(.L_25 - .L_24)
.L_24:
        /*007c*/ 	.word	0x00000008
.L_25:


//--------------------- .nv.callgraph             --------------------------
	.section	.nv.callgraph,"",@"SHT_CUDA_CALLGRAPH"
	.align	4
	.sectionentsize	8
	.align		4
        /*0000*/ 	.word	0x00000000
	.align		4
        /*0004*/ 	.word	0xffffffff
	.align		4
        /*0008*/ 	.word	0x00000000
	.align		4
        /*000c*/ 	.word	0xfffffffe
	.align		4
        /*0010*/ 	.word	0x00000000
	.align		4
        /*0014*/ 	.word	0xfffffffd
	.align		4
        /*0018*/ 	.word	0x00000000
	.align		4
        /*001c*/ 	.word	0xfffffffc


//--------------------- .text._Z11stdeviationPiPffi --------------------------
	.section	.text._Z11stdeviationPiPffi,"ax",@progbits
	.align	128
        .global         _Z11stdeviationPiPffi
        .type           _Z11stdeviationPiPffi,@function
        .size           _Z11stdeviationPiPffi,(.L_x_17 - _Z11stdeviationPiPffi)
        .other          _Z11stdeviationPiPffi,@"STO_CUDA_ENTRY STV_DEFAULT"
_Z11stdeviationPiPffi:
.text._Z11stdeviationPiPffi:
[----:B------:R-:W-:Y:S08]  /*0000*/  LDC R1, c[0x0][0x37c] ;  /* 0x0000df00ff017b82 */ /* 0x000ff00000000800 */
[----:B------:R-:W0:Y:S01]  /*0010*/  LDC.64 R2, c[0x0][0x388] ;  /* 0x0000e200ff027b82 */ /* 0x000e220000000a00 */
[----:B------:R-:W0:Y:S01]  /*0020*/  LDCU.64 UR8, c[0x0][0x358] ;  /* 0x00006b00ff0877ac */ /* 0x000e220008000a00 */
[----:B------:R-:W-:Y:S01]  /*0030*/  IMAD.MOV.U32 R7, RZ, RZ, RZ ;  /* 0x000000ffff077224 */ /* 0x000fe200078e00ff */
[----:B------:R-:W1:Y:S05]  /*0040*/  LDCU UR10, c[0x0][0x394] ;  /* 0x00007280ff0a77ac */ /* 0x000e6a0008000800 */
[----:B------:R-:W1:Y:S01]  /*0050*/  S2UR UR7, SR_CTAID.X ;  /* 0x00000000000779c3 */ /* 0x000e620000002500 */
[----:B0-----:R0:W-:Y:S01]  /*0060*/  STG.E desc[UR8][R2.64], RZ ;  /* 0x000000ff02007986 */ /* 0x0011e2000c101908 */
[----:B-1----:R-:W-:-:S09]  /*0070*/  UISETP.GE.AND UP0, UPT, UR7, UR10, UPT ;  /* 0x0000000a0700728c */ /* 0x002fd2000bf06270 */
[----:B0-----:R-:W-:Y:S05]  /*0080*/  BRA.U UP0, `(.L_x_0) ;  /* 0x0000000d00247547 */ /* 0x001fea000b800000 */
[----:B------:R-:W-:Y:S01]  /*0090*/  UIADD3 UR4, UPT, UPT, -UR7, UR10, URZ ;  /* 0x0000000a07047290 */ /* 0x000fe2000fffe1ff */
[----:B------:R-:W-:Y:S01]  /*00a0*/  IMAD.MOV.U32 R7, RZ, RZ, RZ ;  /* 0x000000ffff077224 */ /* 0x000fe200078e00ff */
[----:B------:R-:W-:Y:S02]  /*00b0*/  UIADD3 UR5, UPT, UPT, UR7, -UR10, URZ ;  /* 0x8000000a07057290 */ /* 0x000fe4000fffe0ff */
[----:B------:R-:W-:Y:S02]  /*00c0*/  ULOP3.LUT UP1, UR6, UR4, 0x3, URZ, 0xc0, !UPT ;  /* 0x0000000304067892 */ /* 0x000fe4000f82c0ff */
[----:B------:R-:W-:-:S07]  /*00d0*/  UISETP.GT.U32.AND UP0, UPT, UR5, -0x4, UPT ;  /* 0xfffffffc0500788c */ /* 0x000fce000bf04070 */
[----:B------:R-:W-:Y:S05]  /*00e0*/  BRA.U !UP1, `(.L_x_1) ;  /* 0x0000000109487547 */ /* 0x000fea000b800000 */
[----:B------:R-:W0:Y:S01]  /*00f0*/  LDCU.64 UR4, c[0x0][0x380] ;  /* 0x00007000ff0477ac */ /* 0x000e220008000a00 */
[----:B------:R-:W-:Y:S01]  /*0100*/  HFMA2 R7, -RZ, RZ, 0, 0 ;  /* 0x00000000ff077431 */ /* 0x000fe200000001ff */
[----:B------:R-:W1:Y:S01]  /*0110*/  LDCU UR11, c[0x0][0x390] ;  /* 0x00007200ff0b77ac */ /* 0x000e620008000800 */
[----:B------:R-:W-:Y:S02]  /*0120*/  UIADD3 UR6, UPT, UPT, -UR6, URZ, URZ ;  /* 0x000000ff06067290 */ /* 0x000fe4000fffe1ff */
[----:B0-----:R-:W-:-:S12]  /*0130*/  UIMAD.WIDE.U32 UR4, UR7, 0x4, UR4 ;  /* 0x00000004070478a5 */ /* 0x001fd8000f8e0004 */
.L_x_2:
[----:B------:R-:W-:Y:S01]  /*0140*/  IMAD.U32 R4, RZ, RZ, UR4 ;  /* 0x00000004ff047e24 */ /* 0x000fe2000f8e00ff */
[----:B------:R-:W-:-:S05]  /*0150*/  MOV R5, UR5 ;  /* 0x0000000500057c02 */ /* 0x000fca0008000f00 */
[----:B------:R-:W2:Y:S01]  /*0160*/  LDG.E R4, desc[UR8][R4.64] ;  /* 0x0000000804047981 */ /* 0x000ea2000c1e1900 */
[----:B------:R-:W-:Y:S02]  /*0170*/  UIADD3 UR4, UP1, UPT, UR4, 0x4, URZ ;  /* 0x0000000404047890 */ /* 0x000fe4000ff3e0ff */
[----:B------:R-:W-:Y:S02]  /*0180*/  UIADD3 UR6, UPT, UPT, UR6, 0x1, URZ ;  /* 0x0000000106067890 */ /* 0x000fe4000fffe0ff */
[----:B------:R-:W-:Y:S02]  /*0190*/  UIADD3.X UR5, UPT, UPT, URZ, UR5, URZ, UP1, !UPT ;  /* 0x00000005ff057290 */ /* 0x000fe40008ffe4ff */
[----:B------:R-:W-:Y:S02]  /*01a0*/  UISETP.NE.AND UP1, UPT, UR6, URZ, UPT ;  /* 0x000000ff0600728c */ /* 0x000fe4000bf25270 */
[----:B------:R-:W-:Y:S01]  /*01b0*/  UIADD3 UR7, UPT, UPT, UR7, 0x1, URZ ;  /* 0x0000000107077890 */ /* 0x000fe2000fffe0ff */
[----:B--2---:R-:W-:-:S05]  /*01c0*/  I2FP.F32.S32 R0, R4 ;  /* 0x0000000400007245 */ /* 0x004fca0000201400 */
[----:B-1----:R-:W-:-:S04]  /*01d0*/  FADD R0, R0, -UR11 ;  /* 0x8000000b00007e21 */ /* 0x002fc80008000000 */
[----:B0-----:R-:W-:-:S05]  /*01e0*/  FFMA R7, R0, R0, R7 ;  /* 0x0000000000077223 */ /* 0x001fca0000000007 */
[----:B------:R0:W-:Y:S01]  /*01f0*/  STG.E desc[UR8][R2.64], R7 ;  /* 0x0000000702007986 */ /* 0x0001e2000c101908 */
[----:B------:R-:W-:Y:S05]  /*0200*/  BRA.U UP1, `(.L_x_2) ;  /* 0xfffffffd01cc7547 */ /* 0x000fea000b83ffff */
.L_x_1:
[----:B------:R-:W-:Y:S05]  /*0210*/  BRA.U UP0, `(.L_x_0) ;  /* 0x0000000900c07547 */ /* 0x000fea000b800000 */
[----:B------:R-:W1:Y:S01]  /*0220*/  LDCU.64 UR4, c[0x0][0x380] ;  /* 0x00007000ff0477ac */ /* 0x000e620008000a00 */
[----:B------:R-:W2:Y:S01]  /*0230*/  LDCU UR6, c[0x0][0x390] ;  /* 0x00007200ff0677ac */ /* 0x000ea20008000800 */
[----:B-1----:R-:W-:Y:S02]  /*0240*/  UIMAD.WIDE.U32 UR4, UR7, 0x4, UR4 ;  /* 0x00000004070478a5 */ /* 0x002fe4000f8e0004 */
[----:B------:R-:W-:Y:S02]  /*0250*/  UIADD3 UR7, UPT, UPT, UR7, -UR10, URZ ;  /* 0x8000000a07077290 */ /* 0x000fe4000fffe0ff */
[----:B------:R-:W-:-:S04]  /*0260*/  UIADD3 UR4, UP0, UPT, UR4, 0x8, URZ ;  /* 0x0000000804047890 */ /* 0x000fc8000ff1e0ff */
[----:B------:R-:W-:Y:S02]  /*0270*/  UIADD3.X UR5, UPT, UPT, URZ, UR5, URZ, UP0, !UPT ;  /* 0x00000005ff057290 */ /* 0x000fe400087fe4ff */
[----:B------:R-:W-:Y:S01]  /*0280*/  UISETP.GE.AND UP0, UPT, UR7, URZ, UPT ;  /* 0x000000ff0700728c */ /* 0x000fe2000bf06270 */
[----:B------:R-:W-:-:S03]  /*0290*/  IMAD.U32 R4, RZ, RZ, UR4 ;  /* 0x00000004ff047e24 */ /* 0x000fc6000f8e00ff */
[----:B------:R-:W-:-:S05]  /*02a0*/  MOV R5, UR5 ;  /* 0x0000000500057c02 */ /* 0x000fca0008000f00 */
[----:B--2---:R-:W-:Y:S05]  /*02b0*/  BRA.U UP0, `(.L_x_3) ;  /* 0x0000000900347547 */ /* 0x004fea000b800000 */
[----:B------:R-:W-:Y:S02]  /*02c0*/  UIADD3 UR4, UPT, UPT, -UR7, URZ, URZ ;  /* 0x000000ff07047290 */ /* 0x000fe4000fffe1ff */
[----:B------:R-:W-:Y:S02]  /*02d0*/  UPLOP3.LUT UP0, UPT, UPT, UPT, UPT, 0x80, 0x8 ;  /* 0x000000000008789c */ /* 0x000fe40003f0f070 */
[----:B------:R-:W-:-:S09]  /*02e0*/  UISETP.GT.AND UP1, UPT, UR4, 0xc, UPT ;  /* 0x0000000c0400788c */ /* 0x000fd2000bf24270 */
[----:B------:R-:W-:Y:S05]  /*02f0*/  BRA.U !UP1, `(.L_x_4) ;  /* 0x00000005095c7547 */ /* 0x000fea000b800000 */
[----:B------:R-:W1:Y:S01]  /*0300*/  LDCU UR4, c[0x0][0x390] ;  /* 0x00007200ff0477ac */ /* 0x000e620008000800 */
[----:B------:R-:W-:-:S11]  /*0310*/  UPLOP3.LUT UP0, UPT, UPT, UPT, UPT, 0x40, 0x4 ;  /* 0x000000000004789c */ /* 0x000fd60003f0e870 */
.L_x_5:
[----:B------:R-:W2:Y:S02]  /*0320*/  LDG.E R0, desc[UR8][R4.64+-0x8] ;  /* 0xfffff80804007981 */ /* 0x000ea4000c1e1900 */
[----:B--2---:R-:W-:-:S05]  /*0330*/  I2FP.F32.S32 R0, R0 ;  /* 0x0000000000007245 */ /* 0x004fca0000201400 */
[----:B-1----:R-:W-:-:S04]  /*0340*/  FADD R0, R0, -UR4 ;  /* 0x8000000400007e21 */ /* 0x002fc80008000000 */
[----:B0--3--:R-:W-:-:S05]  /*0350*/  FFMA R7, R0, R0, R7 ;  /* 0x0000000000077223 */ /* 0x009fca0000000007 */
[----:B------:R0:W-:Y:S04]  /*0360*/  STG.E desc[UR8][R2.64], R7 ;  /* 0x0000000702007986 */ /* 0x0001e8000c101908 */
[----:B------:R-:W2:Y:S02]  /*0370*/  LDG.E R0, desc[UR8][R4.64+-0x4] ;  /* 0xfffffc0804007981 */ /* 0x000ea4000c1e1900 */
[----:B--2---:R-:W-:-:S05]  /*0380*/  I2FP.F32.S32 R0, R0 ;  /* 0x0000000000007245 */ /* 0x004fca0000201400 */
[----:B------:R-:W-:-:S04]  /*0390*/  FADD R0, R0, -UR4 ;  /* 0x8000000400007e21 */ /* 0x000fc80008000000 */
[----:B------:R-:W-:-:S05]  /*03a0*/  FFMA R9, R0, R0, R7 ;  /* 0x0000000000097223 */ /* 0x000fca0000000007 */
[----:B------:R1:W-:Y:S04]  /*03b0*/  STG.E desc[UR8][R2.64], R9 ;  /* 0x0000000902007986 */ /* 0x0003e8000c101908 */
[----:B------:R-:W2:Y:S02]  /*03c0*/  LDG.E R0, desc[UR8][R4.64] ;  /* 0x0000000804007981 */ /* 0x000ea4000c1e1900 */
[----:B--2---:R-:W-:-:S05]  /*03d0*/  I2FP.F32.S32 R0, R0 ;  /* 0x0000000000007245 */ /* 0x004fca0000201400 */
[----:B------:R-:W-:-:S04]  /*03e0*/  FADD R0, R0, -UR4 ;  /* 0x8000000400007e21 */ /* 0x000fc80008000000 */
[----:B------:R-:W-:-:S05]  /*03f0*/  FFMA R11, R0, R0, R9 ;  /* 0x00000000000b7223 */ /* 0x000fca0000000009 */
[----:B------:R2:W-:Y:S04]  /*0400*/  STG.E desc[UR8][R2.64], R11 ;  /* 0x0000000b02007986 */ /* 0x0005e8000c101908 */
[----:B------:R-:W3:Y:S02]  /*0410*/  LDG.E R0, desc[UR8][R4.64+0x4] ;  /* 0x0000040804007981 */ /* 0x000ee4000c1e1900 */
[----:B---3--:R-:W-:-:S05]  /*0420*/  I2FP.F32.S32 R0, R0 ;  /* 0x0000000000007245 */ /* 0x008fca0000201400 */
[----:B------:R-:W-:-:S04]  /*0430*/  FADD R0, R0, -UR4 ;  /* 0x8000000400007e21 */ /* 0x000fc80008000000 */
[----:B0-----:R-:W-:-:S05]  /*0440*/  FFMA R7, R0, R0, R11 ;  /* 0x0000000000077223 */ /* 0x001fca000000000b */
[----:B------:R0:W-:Y:S04]  /*0450*/  STG.E desc[UR8][R2.64], R7 ;  /* 0x0000000702007986 */ /* 0x0001e8000c101908 */
[----:B------:R-:W3:Y:S02]  /*0460*/  LDG.E R0, desc[UR8][R4.64+0x8] ;  /* 0x0000080804007981 */ /* 0x000ee4000c1e1900 */
[----:B---3--:R-:W-:-:S05]  /*0470*/  I2FP.F32.S32 R0, R0 ;  /* 0x0000000000007245 */ /* 0x008fca0000201400 */
[----:B------:R-:W-:-:S04]  /*0480*/  FADD R0, R0, -UR4 ;  /* 0x8000000400007e21 */ /* 0x000fc80008000000 */
[----:B-1----:R-:W-:-:S05]  /*0490*/  FFMA R9, R0, R0, R7 ;  /* 0x0000000000097223 */ /* 0x002fca0000000007 */
[----:B------:R1:W-:Y:S04]  /*04a0*/  STG.E desc[UR8][R2.64], R9 ;  /* 0x0000000902007986 */ /* 0x0003e8000c101908 */
[----:B------:R-:W3:Y:S02]  /*04b0*/  LDG.E R0, desc[UR8][R4.64+0xc] ;  /* 0x00000c0804007981 */ /* 0x000ee4000c1e1900 */
[----:B---3--:R-:W-:-:S05]  /*04c0*/  I2FP.F32.S32 R0, R0 ;  /* 0x0000000000007245 */ /* 0x008fca0000201400 */
[----:B------:R-:W-:-:S04]  /*04d0*/  FADD R0, R0, -UR4 ;  /* 0x8000000400007e21 */ /* 0x000fc80008000000 */
[----:B--2---:R-:W-:-:S05]  /*04e0*/  FFMA R11, R0, R0, R9 ;  /* 0x00000000000b7223 */ /* 0x004fca0000000009 */
        /* <DEDUP_REMOVED lines=41> */
[----:B------:R-:W4:Y:S02]  /*0780*/  LDG.E R0, desc[UR8][R4.64+0x30] ;  /* 0x0000300804007981 */ /* 0x000f24000c1e1900 */
[----:B----4-:R-:W-:-:S05]  /*0790*/  I2FP.F32.S32 R0, R0 ;  /* 0x0000000000007245 */ /* 0x010fca0000201400 */
[----:B------:R-:W-:-:S04]  /*07a0*/  FADD R0, R0, -UR4 ;  /* 0x8000000400007e21 */ /* 0x000fc80008000000 */
[----:B--2---:R-:W-:-:S05]  /*07b0*/  FFMA R11, R0, R0, R9 ;  /* 0x00000000000b7223 */ /* 0x004fca0000000009 */
[----:B------:R3:W-:Y:S04]  /*07c0*/  STG.E desc[UR8][R2.64], R11 ;  /* 0x0000000b02007986 */ /* 0x0007e8000c101908 */
[----:B------:R1:W2:Y:S01]  /*07d0*/  LDG.E R0, desc[UR8][R4.64+0x34] ;  /* 0x0000340804007981 */ /* 0x0002a2000c1e1900 */
[----:B------:R-:W-:-:S04]  /*07e0*/  UIADD3 UR7, UPT, UPT, UR7, 0x10, URZ ;  /* 0x0000001007077890 */ /* 0x000fc8000fffe0ff */
[----:B------:R-:W-:Y:S01]  /*07f0*/  UISETP.GE.AND UP1, UPT, UR7, -0xc, UPT ;  /* 0xfffffff40700788c */ /* 0x000fe2000bf26270 */
[----:B-1----:R-:W-:-:S05]  /*0800*/  IADD3 R4, P0, PT, R4, 0x40, RZ ;  /* 0x0000004004047810 */ /* 0x002fca0007f1e0ff */
[----:B------:R-:W-:Y:S01]  /*0810*/  IMAD.X R5, RZ, RZ, R5, P0 ;  /* 0x000000ffff057224 */ /* 0x000fe200000e0605 */
[----:B--2---:R-:W-:-:S05]  /*0820*/  I2FP.F32.S32 R0, R0 ;  /* 0x0000000000007245 */ /* 0x004fca0000201400 */
[----:B------:R-:W-:-:S04]  /*0830*/  FADD R0, R0, -UR4 ;  /* 0x8000000400007e21 */ /* 0x000fc80008000000 */
[----:B0-----:R-:W-:-:S05]  /*0840*/  FFMA R7, R0, R0, R11 ;  /* 0x0000000000077223 */ /* 0x001fca000000000b */
[----:B------:R3:W-:Y:S01]  /*0850*/  STG.E desc[UR8][R2.64], R7 ;  /* 0x0000000702007986 */ /* 0x0007e2000c101908 */
[----:B------:R-:W-:Y:S05]  /*0860*/  BRA.U !UP1, `(.L_x_5) ;  /* 0xfffffff909ac7547 */ /* 0x000fea000b83ffff */
.L_x_4:
[----:B------:R-:W-:-:S04]  /*0870*/  UIADD3 UR4, UPT, UPT, -UR7, URZ, URZ ;  /* 0x000000ff07047290 */ /* 0x000fc8000fffe1ff */
[----:B------:R-:W-:-:S09]  /*0880*/  UISETP.GT.AND UP1, UPT, UR4, 0x4, UPT ;  /* 0x000000040400788c */ /* 0x000fd2000bf24270 */
[----:B------:R-:W-:Y:S05]  /*0890*/  BRA.U !UP1, `(.L_x_6) ;  /* 0x0000000109b47547 */ /* 0x000fea000b800000 */
[----:B------:R-:W2:Y:S01]  /*08a0*/  LDG.E R0, desc[UR8][R4.64+-0x8] ;  /* 0xfffff80804007981 */ /* 0x000ea2000c1e1900 */
[----:B------:R-:W1:Y:S01]  /*08b0*/  LDCU UR4, c[0x0][0x390] ;  /* 0x00007200ff0477ac */ /* 0x000e620008000800 */
        /* <DEDUP_REMOVED lines=29> */
[----:B------:R-:W2:Y:S02]  /*0a90*/  LDG.E R0, desc[UR8][R4.64+0x10] ;  /* 0x0000100804007981 */ /* 0x000ea4000c1e1900 */
[----:B--2---:R-:W-:-:S05]  /*0aa0*/  I2FP.F32.S32 R0, R0 ;  /* 0x0000000000007245 */ /* 0x004fca0000201400 */
[----:B------:R-:W-:-:S04]  /*0ab0*/  FADD R0, R0, -UR4 ;  /* 0x8000000400007e21 */ /* 0x000fc80008000000 */
[----:B------:R-:W-:-:S05]  /*0ac0*/  FFMA R13, R0, R0, R11 ;  /* 0x00000000000d7223 */ /* 0x000fca000000000b */
[----:B------:R1:W-:Y:S04]  /*0ad0*/  STG.E desc[UR8][R2.64], R13 ;  /* 0x0000000d02007986 */ /* 0x0003e8000c101908 */
[----:B------:R2:W3:Y:S01]  /*0ae0*/  LDG.E R0, desc[UR8][R4.64+0x14] ;  /* 0x0000140804007981 */ /* 0x0004e2000c1e1900 */
[----:B------:R-:W-:Y:S02]  /*0af0*/  UIADD3 UR7, UPT, UPT, UR7, 0x8, URZ ;  /* 0x0000000807077890 */ /* 0x000fe4000fffe0ff */
[----:B------:R-:W-:Y:S01]  /*0b00*/  UPLOP3.LUT UP0, UPT, UPT, UPT, UPT, 0x40, 0x4 ;  /* 0x000000000004789c */ /* 0x000fe20003f0e870 */
[----:B--2---:R-:W-:-:S04]  /*0b10*/  IADD3 R4, P0, PT, R4, 0x20, RZ ;  /* 0x0000002004047810 */ /* 0x004fc80007f1e0ff */
[----:B------:R-:W-:Y:S02]  /*0b20*/  IADD3.X R5, PT, PT, RZ, R5, RZ, P0, !PT ;  /* 0x00000005ff057210 */ /* 0x000fe400007fe4ff */
[----:B---3--:R-:W-:-:S05]  /*0b30*/  I2FP.F32.S32 R0, R0 ;  /* 0x0000000000007245 */ /* 0x008fca0000201400 */
[----:B------:R-:W-:-:S04]  /*0b40*/  FADD R0, R0, -UR4 ;  /* 0x8000000400007e21 */ /* 0x000fc80008000000 */
[----:B0-----:R-:W-:-:S05]  /*0b50*/  FFMA R7, R0, R0, R13 ;  /* 0x0000000000077223 */ /* 0x001fca000000000d */
[----:B------:R1:W-:Y:S02]  /*0b60*/  STG.E desc[UR8][R2.64], R7 ;  /* 0x0000000702007986 */ /* 0x0003e4000c101908 */
.L_x_6:
[----:B------:R-:W-:-:S09]  /*0b70*/  UISETP.NE.OR UP0, UPT, UR7, URZ, UP0 ;  /* 0x000000ff0700728c */ /* 0x000fd20008705670 */
[----:B------:R-:W-:Y:S05]  /*0b80*/  BRA.U !UP0, `(.L_x_0) ;  /* 0x0000000108647547 */ /* 0x000fea000b800000 */
.L_x_3:
[----:B--2---:R-:W2:Y:S02]  /*0b90*/  LDG.E R0, desc[UR8][R4.64+-0x8] ;  /* 0xfffff80804007981 */ /* 0x004ea4000c1e1900 */
[----:B--2---:R-:W-:-:S05]  /*0ba0*/  I2FP.F32.S32 R0, R0 ;  /* 0x0000000000007245 */ /* 0x004fca0000201400 */
[----:B------:R-:W-:-:S04]  /*0bb0*/  FADD R0, R0, -UR6 ;  /* 0x8000000600007e21 */ /* 0x000fc80008000000 */
[----:B01-3--:R-:W-:-:S05]  /*0bc0*/  FFMA R7, R0, R0, R7 ;  /* 0x0000000000077223 */ /* 0x00bfca0000000007 */
        /* <DEDUP_REMOVED lines=9> */
[----:B------:R-:W-:-:S05]  /*0c60*/  FFMA R11, R0, R0, R9 ;  /* 0x00000000000b7223 */ /* 0x000fca0000000009 */
[----:B------:R2:W-:Y:S04]  /*0c70*/  STG.E desc[UR8][R2.64], R11 ;  /* 0x0000000b02007986 */ /* 0x0005e8000c101908 */
[----:B------:R1:W3:Y:S01]  /*0c80*/  LDG.E R0, desc[UR8][R4.64+0x4] ;  /* 0x0000040804007981 */ /* 0x0002e2000c1e1900 */
[----:B------:R-:W-:-:S04]  /*0c90*/  UIADD3 UR7, UPT, UPT, UR7, 0x4, URZ ;  /* 0x0000000407077890 */ /* 0x000fc8000fffe0ff */
[----:B------:R-:W-:Y:S01]  /*0ca0*/  UISETP.NE.AND UP0, UPT, UR7, URZ, UPT ;  /* 0x000000ff0700728c */ /* 0x000fe2000bf05270 */
[----:B-1----:R-:W-:-:S05]  /*0cb0*/  IADD3 R4, P0, PT, R4, 0x10, RZ ;  /* 0x0000001004047810 */ /* 0x002fca0007f1e0ff */
[----:B------:R-:W-:Y:S01]  /*0cc0*/  IMAD.X R5, RZ, RZ, R5, P0 ;  /* 0x000000ffff057224 */ /* 0x000fe200000e0605 */
[----:B---3--:R-:W-:-:S05]  /*0cd0*/  I2FP.F32.S32 R0, R0 ;  /* 0x0000000000007245 */ /* 0x008fca0000201400 */
[----:B------:R-:W-:-:S04]  /*0ce0*/  FADD R0, R0, -UR6 ;  /* 0x8000000600007e21 */ /* 0x000fc80008000000 */
[----:B0-----:R-:W-:-:S05]  /*0cf0*/  FFMA R7, R0, R0, R11 ;  /* 0x0000000000077223 */ /* 0x001fca000000000b */
[----:B------:R2:W-:Y:S01]  /*0d00*/  STG.E desc[UR8][R2.64], R7 ;  /* 0x0000000702007986 */ /* 0x0005e2000c101908 */
[----:B------:R-:W-:Y:S05]  /*0d10*/  BRA.U UP0, `(.L_x_3) ;  /* 0xfffffffd009c7547 */ /* 0x000fea000b83ffff */
.L_x_0:
[----:B------:R-:W-:-:S04]  /*0d20*/  I2FP.F32.S32 R4, UR10 ;  /* 0x0000000a00047c45 */ /* 0x000fc80008201400 */
[----:B0123--:R-:W0:Y:S08]  /*0d30*/  MUFU.RCP R3, R4 ;  /* 0x0000000400037308 */ /* 0x00fe300000001000 */
[----:B------:R-:W1:Y:S01]  /*0d40*/  FCHK P0, R7, R4 ;  /* 0x0000000407007302 */ /* 0x000e620000000000 */
[----:B0-----:R-:W-:-:S04]  /*0d50*/  FFMA R0, -R4, R3, 1 ;  /* 0x3f80000004007423 */ /* 0x001fc80000000103 */
[----:B------:R-:W-:-:S04]  /*0d60*/  FFMA R0, R3, R0, R3 ;  /* 0x0000000003007223 */ /* 0x000fc80000000003 */
[----:B------:R-:W-:-:S04]  /*0d70*/  FFMA R3, R0, R7, RZ ;  /* 0x0000000700037223 */ /* 0x000fc800000000ff */
[----:B------:R-:W-:-:S04]  /*0d80*/  FFMA R2, -R4, R3, R7 ;  /* 0x0000000304027223 */ /* 0x000fc80000000107 */
[----:B------:R-:W-:Y:S01]  /*0d90*/  FFMA R5, R0, R2, R3 ;  /* 0x0000000200057223 */ /* 0x000fe20000000003 */
[----:B-1----:R-:W-:Y:S06]  /*0da0*/  @!P0 BRA `(.L_x_7) ;  /* 0x00000000000c8947 */ /* 0x002fec0003800000 */
[----:B------:R-:W-:Y:S02]  /*0db0*/  MOV R3, R7 ;  /* 0x0000000700037202 */ /* 0x000fe40000000f00 */
[----:B------:R-:W-:-:S07]  /*0dc0*/  MOV R2, 0xde0 ;  /* 0x00000de000027802 */ /* 0x000fce0000000f00 */
[----:B------:R-:W-:Y:S05]  /*0dd0*/  CALL.REL.NOINC `($__internal_0_$__cuda_sm3x_div_rn_noftz_f32_slowpath) ;  /* 0x00000000000c7944 */ /* 0x000fea0003c00000 */
.L_x_7:
[----:B------:R-:W0:Y:S02]  /*0de0*/  LDC.64 R2, c[0x0][0x388] ;  /* 0x0000e200ff027b82 */ /* 0x000e240000000a00 */
[----:B0-----:R-:W-:Y:S01]  /*0df0*/  STG.E desc[UR8][R2.64], R5 ;  /* 0x0000000502007986 */ /* 0x001fe2000c101908 */
[----:B------:R-:W-:Y:S05]  /*0e00*/  EXIT ;  /* 0x000000000000794d */ /* 0x000fea0003800000 */
        .weak           $__internal_0_$__cuda_sm3x_div_rn_noftz_f32_slowpath
        .type           $__internal_0_$__cuda_sm3x_div_rn_noftz_f32_slowpath,@function
        .size           $__internal_0_$__cuda_sm3x_div_rn_noftz_f32_slowpath,(.L_x_17 - $__internal_0_$__cuda_sm3x_div_rn_noftz_f32_slowpath)
$__internal_0_$__cuda_sm3x_div_rn_noftz_f32_slowpath:
[----:B------:R-:W-:Y:S02]  /*0e10*/  SHF.R.U32.HI R5, RZ, 0x17, R4 ;  /* 0x00000017ff057819 */ /* 0x000fe40000011604 */
[----:B------:R-:W-:Y:S02]  /*0e20*/  SHF.R.U32.HI R0, RZ, 0x17, R3 ;  /* 0x00000017ff007819 */ /* 0x000fe40000011603 */
[----:B------:R-:W-:Y:S02]  /*0e30*/  LOP3.LUT R5, R5, 0xff, RZ, 0xc0, !PT ;  /* 0x000000ff05057812 */ /* 0x000fe400078ec0ff */
[----:B------:R-:W-:-:S03]  /*0e40*/  LOP3.LUT R10, R0, 0xff, RZ, 0xc0, !PT ;  /* 0x000000ff000a7812 */ /* 0x000fc600078ec0ff */
[----:B------:R-:W-:Y:S01]  /*0e50*/  VIADD R7, R5, 0xffffffff ;  /* 0xffffffff05077836 */ /* 0x000fe20000000000 */
[----:B------:R-:W-:-:S04]  /*0e60*/  IADD3 R8, PT, PT, R10, -0x1, RZ ;  /* 0xffffffff0a087810 */ /* 0x000fc80007ffe0ff */
[----:B------:R-:W-:-:S04]  /*0e70*/  ISETP.GT.U32.AND P0, PT, R7, 0xfd, PT ;  /* 0x000000fd0700780c */ /* 0x000fc80003f04070 */
[----:B------:R-:W-:-:S13]  /*0e80*/  ISETP.GT.U32.OR P0, PT, R8, 0xfd, P0 ;  /* 0x000000fd0800780c */ /* 0x000fda0000704470 */
[----:B------:R-:W-:Y:S01]  /*0e90*/  @!P0 IMAD.MOV.U32 R6, RZ, RZ, RZ ;  /* 0x000000ffff068224 */ /* 0x000fe200078e00ff */
[----:B------:R-:W-:Y:S06]  /*0ea0*/  @!P0 BRA `(.L_x_8) ;  /* 0x0000000000608947 */ /* 0x000fec0003800000 */
[----:B------:R-:W-:Y:S02]  /*0eb0*/  FSETP.GTU.FTZ.AND P0, PT, |R3|, +INF , PT ;  /* 0x7f8000000300780b */ /* 0x000fe40003f1c200 */
[----:B------:R-:W-:Y:S02]  /*0ec0*/  FSETP.GTU.FTZ.AND P1, PT, |R4|, +INF , PT ;  /* 0x7f8000000400780b */ /* 0x000fe40003f3c200 */
[----:B------:R-:W-:Y:S02]  /*0ed0*/  MOV R0, R4 ;  /* 0x0000000400007202 */ /* 0x000fe40000000f00 */
[----:B------:R-:W-:-:S13]  /*0ee0*/  PLOP3.LUT P0, PT, P0, P1, PT, 0xf8, 0x8f ;  /* 0x00000000008f781c */ /* 0x000fda0000703f70 */
[----:B------:R-:W-:Y:S05]  /*0ef0*/  @P0 BRA `(.L_x_9) ;  /* 0x0000000400440947 */ /* 0x000fea0003800000 */
[----:B------:R-:W-:-:S13]  /*0f00*/  LOP3.LUT P0, RZ, R4, 0x7fffffff, R3, 0xc8, !PT ;  /* 0x7fffffff04ff7812 */ /* 0x000fda000780c803 */
[----:B------:R-:W-:Y:S05]  /*0f10*/  @!P0 BRA `(.L_x_10) ;  /* 0x0000000400348947 */ /* 0x000fea0003800000 */
[C---:B------:R-:W-:Y:S02]  /*0f20*/  FSETP.NEU.FTZ.AND P2, PT, |R3|.reuse, +INF , PT ;  /* 0x7f8000000300780b */ /* 0x040fe40003f5d200 */
[----:B------:R-:W-:Y:S02]  /*0f30*/  FSETP.NEU.FTZ.AND P1, PT, |R0|, +INF , PT ;  /* 0x7f8000000000780b */ /* 0x000fe40003f3d200 */
[----:B------:R-:W-:-:S11]  /*0f40*/  FSETP.NEU.FTZ.AND P0, PT, |R3|, +INF , PT ;  /* 0x7f8000000300780b */ /* 0x000fd60003f1d200 */
[----:B------:R-:W-:Y:S05]  /*0f50*/  @!P1 BRA !P2, `(.L_x_10) ;  /* 0x0000000400249947 */ /* 0x000fea0005000000 */
[----:B------:R-:W-:-:S04]  /*0f60*/  LOP3.LUT P2, RZ, R3, 0x7fffffff, RZ, 0xc0, !PT ;  /* 0x7fffffff03ff7812 */ /* 0x000fc8000784c0ff */
[----:B------:R-:W-:-:S13]  /*0f70*/  PLOP3.LUT P1, PT, P1, P2, PT, 0x2f, 0xf2 ;  /* 0x0000000000f2781c */ /* 0x000fda0000f24577 */
[----:B------:R-:W-:Y:S05]  /*0f80*/  @P1 BRA `(.L_x_11) ;  /* 0x0000000400101947 */ /* 0x000fea0003800000 */
[----:B------:R-:W-:-:S04]  /*0f90*/  LOP3.LUT P1, RZ, R4, 0x7fffffff, RZ, 0xc0, !PT ;  /* 0x7fffffff04ff7812 */ /* 0x000fc8000782c0ff */
[----:B------:R-:W-:-:S13]  /*0fa0*/  PLOP3.LUT P0, PT, P0, P1, PT, 0x2f, 0xf2 ;  /* 0x0000000000f2781c */ /* 0x000fda0000702577 */
[----:B------:R-:W-:Y:S05]  /*0fb0*/  @P0 BRA `(.L_x_12) ;  /* 0x0000000000f80947 */ /* 0x000fea0003800000 */
[----:B------:R-:W-:Y:S02]  /*0fc0*/  ISETP.GE.AND P0, PT, R8, RZ, PT ;  /* 0x000000ff0800720c */ /* 0x000fe40003f06270 */
[----:B------:R-:W-:-:S11]  /*0fd0*/  ISETP.GE.AND P1, PT, R7, RZ, PT ;  /* 0x000000ff0700720c */ /* 0x000fd60003f26270 */
[----:B------:R-:W-:Y:S01]  /*0fe0*/  @P0 IMAD.MOV.U32 R6, RZ, RZ, RZ ;  /* 0x000000ffff060224 */ /* 0x000fe200078e00ff */
[----:B------:R-:W-:Y:S01]  /*0ff0*/  @!P0 MOV R6, 0xffffffc0 ;  /* 0xffffffc000068802 */ /* 0x000fe20000000f00 */
[----:B------:R-:W-:Y:S01]  /*1000*/  @!P0 FFMA R3, R3, 1.84467440737095516160e+19, RZ ;  /* 0x5f80000003038823 */ /* 0x000fe200000000ff */
[----:B------:R-:W-:-:S03]  /*1010*/  @!P1 FFMA R4, R0, 1.84467440737095516160e+19, RZ ;  /* 0x5f80000000049823 */ /* 0x000fc600000000ff */
[----:B------:R-:W-:-:S07]  /*1020*/  @!P1 VIADD R6, R6, 0x40 ;  /* 0x0000004006069836 */ /* 0x000fce0000000000 */
.L_x_8:
[----:B------:R-:W-:-:S04]  /*1030*/  LEA R7, R5, 0xc0800000, 0x17 ;  /* 0xc080000005077811 */ /* 0x000fc800078eb8ff */
[----:B------:R-:W-:Y:S01]  /*1040*/  IADD3 R7, PT, PT, -R7, R4, RZ ;  /* 0x0000000407077210 */ /* 0x000fe20007ffe1ff */
[----:B------:R-:W-:-:S03]  /*1050*/  VIADD R4, R10, 0xffffff81 ;  /* 0xffffff810a047836 */ /* 0x000fc60000000000 */
[----:B------:R-:W0:Y:S01]  /*1060*/  MUFU.RCP R8, R7 ;  /* 0x0000000700087308 */ /* 0x000e220000001000 */
[----:B------:R-:W-:Y:S01]  /*1070*/  FADD.FTZ R9, -R7, -RZ ;  /* 0x800000ff07097221 */ /* 0x000fe20000010100 */
[C---:B------:R-:W-:Y:S01]  /*1080*/  IMAD R0, R4.reuse, -0x800000, R3 ;  /* 0xff80000004007824 */ /* 0x040fe200078e0203 */
[----:B------:R-:W-:-:S04]  /*1090*/  IADD3 R5, PT, PT, R4, 0x7f, -R5 ;  /* 0x0000007f04057810 */ /* 0x000fc80007ffe805 */
[----:B------:R-:W-:Y:S01]  /*10a0*/  IADD3 R5, PT, PT, R5, R6, RZ ;  /* 0x0000000605057210 */ /* 0x000fe20007ffe0ff */
[----:B0-----:R-:W-:-:S04]  /*10b0*/  FFMA R11, R8, R9, 1 ;  /* 0x3f800000080b7423 */ /* 0x001fc80000000009 */
[----:B------:R-:W-:-:S04]  /*10c0*/  FFMA R10, R8, R11, R8 ;  /* 0x0000000b080a7223 */ /* 0x000fc80000000008 */
[----:B------:R-:W-:-:S04]  /*10d0*/  FFMA R3, R0, R10, RZ ;  /* 0x0000000a00037223 */ /* 0x000fc800000000ff */
[----:B------:R-:W-:-:S04]  /*10e0*/  FFMA R8, R9, R3, R0 ;  /* 0x0000000309087223 */ /* 0x000fc80000000000 */
[----:B------:R-:W-:-:S04]  /*10f0*/  FFMA R11, R10, R8, R3 ;  /* 0x000000080a0b7223 */ /* 0x000fc80000000003 */
[----:B------:R-:W-:-:S04]  /*1100*/  FFMA R8, R9, R11, R0 ;  /* 0x0000000b09087223 */ /* 0x000fc80000000000 */
[----:B------:R-:W-:-:S05]  /*1110*/  FFMA R3, R10, R8, R11 ;  /* 0x000000080a037223 */ /* 0x000fca000000000b */
[----:B------:R-:W-:-:S04]  /*1120*/  SHF.R.U32.HI R0, RZ, 0x17, R3 ;  /* 0x00000017ff007819 */ /* 0x000fc80000011603 */
[----:B------:R-:W-:-:S05]  /*1130*/  LOP3.LUT R0, R0, 0xff, RZ, 0xc0, !PT ;  /* 0x000000ff00007812 */ /* 0x000fca00078ec0ff */
[----:B------:R-:W-:-:S05]  /*1140*/  IMAD.IADD R6, R0, 0x1, R5 ;  /* 0x0000000100067824 */ /* 0x000fca00078e0205 */
[----:B------:R-:W-:-:S04]  /*1150*/  IADD3 R0, PT, PT, R6, -0x1, RZ ;  /* 0xffffffff06007810 */ /* 0x000fc80007ffe0ff */
[----:B------:R-:W-:-:S13]  /*1160*/  ISETP.GE.U32.AND P0, PT, R0, 0xfe, PT ;  /* 0x000000fe0000780c */ /* 0x000fda0003f06070 */
[----:B------:R-:W-:Y:S05]  /*1170*/  @!P0 BRA `(.L_x_13) ;  /* 0x0000000000808947 */ /* 0x000fea0003800000 */
[----:B------:R-:W-:-:S13]  /*1180*/  ISETP.GT.AND P0, PT, R6, 0xfe, PT ;  /* 0x000000fe0600780c */ /* 0x000fda0003f04270 */
[----:B------:R-:W-:Y:S05]  /*1190*/  @P0 BRA `(.L_x_14) ;  /* 0x00000000006c0947 */ /* 0x000fea0003800000 */
[----:B------:R-:W-:-:S13]  /*11a0*/  ISETP.GE.AND P0, PT, R6, 0x1, PT ;  /* 0x000000010600780c */ /* 0x000fda0003f06270 */
[----:B------:R-:W-:Y:S05]  /*11b0*/  @P0 BRA `(.L_x_15) ;  /* 0x0000000000980947 */ /* 0x000fea0003800000 */
[----:B------:R-:W-:Y:S02]  /*11c0*/  ISETP.GE.AND P0, PT, R6, -0x18, PT ;  /* 0xffffffe80600780c */ /* 0x000fe40003f06270 */
[----:B------:R-:W-:-:S11]  /*11d0*/  LOP3.LUT R3, R3, 0x80000000, RZ, 0xc0, !PT ;  /* 0x8000000003037812 */ /* 0x000fd600078ec0ff */
[----:B------:R-:W-:Y:S05]  /*11e0*/  @!P0 BRA `(.L_x_15) ;  /* 0x00000000008c8947 */ /* 0x000fea0003800000 */
[-CC-:B------:R-:W-:Y:S01]  /*11f0*/  FFMA.RZ R0, R10, R8.reuse, R11.reuse ;  /* 0x000000080a007223 */ /* 0x180fe2000000c00b */
[----:B------:R-:W-:Y:S02]  /*1200*/  VIADD R7, R6, 0x20 ;  /* 0x0000002006077836 */ /* 0x000fe40000000000 */
[-CC-:B------:R-:W-:Y:S01]  /*1210*/  FFMA.RM R5, R10, R8.reuse, R11.reuse ;  /* 0x000000080a057223 */ /* 0x180fe2000000400b */
[----:B------:R-:W-:Y:S02]  /*1220*/  ISETP.NE.AND P2, PT, R6, RZ, PT ;  /* 0x000000ff0600720c */ /* 0x000fe40003f45270 */
[----:B------:R-:W-:Y:S01]  /*1230*/  LOP3.LUT R4, R0, 0x7fffff, RZ, 0xc0, !PT ;  /* 0x007fffff00047812 */ /* 0x000fe200078ec0ff */
[----:B------:R-:W-:Y:S01]  /*1240*/  FFMA.RP R0, R10, R8, R11 ;  /* 0x000000080a007223 */ /* 0x000fe2000000800b */
[----:B------:R-:W-:Y:S02]  /*1250*/  ISETP.NE.AND P1, PT, R6, RZ, PT ;  /* 0x000000ff0600720c */ /* 0x000fe40003f25270 */
[----:B------:R-:W-:-:S02]  /*1260*/  LOP3.LUT R4, R4, 0x800000, RZ, 0xfc, !PT ;  /* 0x0080000004047812 */ /* 0x000fc400078efcff */
[----:B------:R-:W-:Y:S02]  /*1270*/  IADD3 R6, PT, PT, -R6, RZ, RZ ;  /* 0x000000ff06067210 */ /* 0x000fe40007ffe1ff */
[----:B------:R-:W-:Y:S02]  /*1280*/  SHF.L.U32 R7, R4, R7, RZ ;  /* 0x0000000704077219 */ /* 0x000fe400000006ff */
[----:B------:R-:W-:Y:S02]  /*1290*/  FSETP.NEU.FTZ.AND P0, PT, R0, R5, PT ;  /* 0x000000050000720b */ /* 0x000fe40003f1d000 */
[----:B------:R-:W-:Y:S02]  /*12a0*/  SEL R5, R6, RZ, P2 ;  /* 0x000000ff06057207 */ /* 0x000fe40001000000 */
[----:B------:R-:W-:Y:S02]  /*12b0*/  ISETP.NE.AND P1, PT, R7, RZ, P1 ;  /* 0x000000ff0700720c */ /* 0x000fe40000f25270 */
[----:B------:R-:W-:-:S02]  /*12c0*/  SHF.R.U32.HI R5, RZ, R5, R4 ;  /* 0x00000005ff057219 */ /* 0x000fc40000011604 */
[----:B------:R-:W-:Y:S02]  /*12d0*/  PLOP3.LUT P0, PT, P0, P1, PT, 0xf8, 0x8f ;  /* 0x00000000008f781c */ /* 0x000fe40000703f70 */
[----:B------:R-:W-:Y:S02]  /*12e0*/  SHF.R.U32.HI R7, RZ, 0x1, R5 ;  /* 0x00000001ff077819 */ /* 0x000fe40000011605 */
[----:B------:R-:W-:-:S04]  /*12f0*/  SEL R0, RZ, 0x1, !P0 ;  /* 0x00000001ff007807 */ /* 0x000fc80004000000 */
[----:B------:R-:W-:-:S04]  /*1300*/  LOP3.LUT R0, R0, 0x1, R7, 0xf8, !PT ;  /* 0x0000000100007812 */ /* 0x000fc800078ef807 */
[----:B------:R-:W-:-:S05]  /*1310*/  LOP3.LUT R0, R0, R5, RZ, 0xc0, !PT ;  /* 0x0000000500007212 */ /* 0x000fca00078ec0ff */
[----:B------:R-:W-:-:S05]  /*1320*/  IMAD.IADD R0, R7, 0x1, R0 ;  /* 0x0000000107007824 */ /* 0x000fca00078e0200 */
[----:B------:R-:W-:Y:S01]  /*1330*/  LOP3.LUT R3, R0, R3, RZ, 0xfc, !PT ;  /* 0x0000000300037212 */ /* 0x000fe200078efcff */
[----:B------:R-:W-:Y:S06]  /*1340*/  BRA `(.L_x_15) ;  /* 0x0000000000347947 */ /* 0x000fec0003800000 */
.L_x_14:
[----:B------:R-:W-:-:S04]  /*1350*/  LOP3.LUT R3, R3, 0x80000000, RZ, 0xc0, !PT ;  /* 0x8000000003037812 */ /* 0x000fc800078ec0ff */
[----:B------:R-:W-:Y:S01]  /*1360*/  LOP3.LUT R3, R3, 0x7f800000, RZ, 0xfc, !PT ;  /* 0x7f80000003037812 */ /* 0x000fe200078efcff */
[----:B------:R-:W-:Y:S06]  /*1370*/  BRA `(.L_x_15) ;  /* 0x0000000000287947 */ /* 0x000fec0003800000 */
.L_x_13:
[----:B------:R-:W-:Y:S01]  /*1380*/  LEA R3, R5, R3, 0x17 ;  /* 0x0000000305037211 */ /* 0x000fe200078eb8ff */
[----:B------:R-:W-:Y:S06]  /*1390*/  BRA `(.L_x_15) ;  /* 0x0000000000207947 */ /* 0x000fec0003800000 */
.L_x_12:
[----:B------:R-:W-:-:S04]  /*13a0*/  LOP3.LUT R3, R4, 0x80000000, R3, 0x48, !PT ;  /* 0x8000000004037812 */ /* 0x000fc800078e4803 */
[----:B------:R-:W-:Y:S01]  /*13b0*/  LOP3.LUT R3, R3, 0x7f800000, RZ, 0xfc, !PT ;  /* 0x7f80000003037812 */ /* 0x000fe200078efcff */
[----:B------:R-:W-:Y:S06]  /*13c0*/  BRA `(.L_x_15) ;  /* 0x0000000000147947 */ /* 0x000fec0003800000 */
.L_x_11:
[----:B------:R-:W-:Y:S01]  /*13d0*/  LOP3.LUT R3, R4, 0x80000000, R3, 0x48, !PT ;  /* 0x8000000004037812 */ /* 0x000fe200078e4803 */
[----:B------:R-:W-:Y:S06]  /*13e0*/  BRA `(.L_x_15) ;  /* 0x00000000000c7947 */ /* 0x000fec0003800000 */
.L_x_10:
[----:B------:R-:W0:Y:S01]  /*13f0*/  MUFU.RSQ R3, -QNAN ;  /* 0xffc0000000037908 */ /* 0x000e220000001400 */
[----:B------:R-:W-:Y:S05]  /*1400*/  BRA `(.L_x_15) ;  /* 0x0000000000047947 */ /* 0x000fea0003800000 */
.L_x_9:
[----:B------:R-:W-:-:S07]  /*1410*/  FADD.FTZ R3, R3, R0 ;  /* 0x0000000003037221 */ /* 0x000fce0000010000 */
.L_x_15:
[----:B0-----:R-:W-:Y:S02]  /*1420*/  IMAD.MOV.U32 R5, RZ, RZ, R3 ;  /* 0x000000ffff057224 */ /* 0x001fe400078e0003 */
[----:B------:R-:W-:-:S04]  /*1430*/  HFMA2 R3, -RZ, RZ, 0, 0 ;  /* 0x00000000ff037431 */ /* 0x000fc800000001ff */
[----:B------:R-:W-:Y:S05]  /*1440*/  RET.REL.NODEC R2 `(_Z11stdeviationPiPffi) ;  /* 0xffffffe802ec7950 */ /* 0x000fea0003c3ffff */
.L_x_16:
[----:B------:R-:W-:-:S00]  /*1450*/  BRA `(.L_x_16) ;  /* 0xfffffffc00fc7947 */ /* 0x000fc0000383ffff */
[----:B------:R-:W-:-:S00]  /*1460*/  NOP ;  /* 0x0000000000007918 */ /* 0x000fc00000000000 */
        /* <DEDUP_REMOVED lines=9> */
.L_x_17:


//--------------------- .nv.shared.reserved.0     --------------------------
	.section	.nv.shared.reserved.0,"aw",@nobits
	.weak		__nv_reservedSMEM_offset_0_alias
	.size		__nv_reservedSMEM_offset_0_alias, 0, 64
	.other		__nv_reservedSMEM_offset_0_alias,@"STO_CUDA_RESERVED_SHARED STV_DEFAULT"
__nv_reservedSMEM_offset_0_alias:
	.zero		0
	.zero		64


//--------------------- .nv.constant0._Z11stdeviationPiPffi --------------------------
	.section	.nv.constant0._Z11stdeviationPiPffi,"a",@progbits
	.sectionflags	@""
	.align	4
.nv.constant0._Z11stdeviationPiPffi:
	.zero		920


//--------------------- SYMBOLS --------------------------

	.type		.nv.reservedSmem.offset0,@object
	.size		.nv.reservedSmem.offset0,0x4
